//
// Generated by NVIDIA NVVM Compiler
//
// Compiler Build ID: CL-36424714
// Cuda compilation tools, release 13.0, V13.0.88
// Based on NVVM 20.0.0
//

.version 9.0
.target sm_100
.address_size 64

	// .globl	_Z9HelloCudav
.extern .func  (.param .b32 func_retval0) vprintf
(
	.param .b64 vprintf_param_0,
	.param .b64 vprintf_param_1
)
;
.global .align 1 .b8 $str[32] = {72, 101, 108, 108, 111, 32, 87, 111, 114, 108, 100, 32, 70, 114, 111, 109, 32, 71, 80, 85, 32, 116, 104, 114, 101, 97, 100, 37, 100, 46, 10};

.visible .entry _Z9HelloCudav()
{
	.local .align 8 .b8 	__local_depot0[8];
	.reg .b64 	%SP;
	.reg .b64 	%SPL;
	.reg .b32 	%r<4>;
	.reg .b64 	%rd<5>;

	mov.u64 	%SPL, __local_depot0;
	cvta.local.u64 	%SP, %SPL;
	add.u64 	%rd1, %SP, 0;
	add.u64 	%rd2, %SPL, 0;
	mov.u32 	%r1, %tid.x;
	st.local.u32 	[%rd2], %r1;
	mov.u64 	%rd3, $str;
	cvta.global.u64 	%rd4, %rd3;
	{ // callseq 0, 0
	.param .b64 param0;
	st.param.b64 	[param0], %rd4;
	.param .b64 param1;
	st.param.b64 	[param1], %rd1;
	.param .b32 retval0;
	call.uni (retval0), 
	vprintf, 
	(
	param0, 
	param1
	);
	ld.param.b32 	%r2, [retval0];
	} // callseq 0
	ret;

}


// ===== COMPILED SASS (sm_100) =====

	.target	sm_100

	.elftype	@"ET_EXEC"


//--------------------- .note.nv.tkinfo           --------------------------
	.section	.note.nv.tkinfo,"",@"SHT_NOTE"
	.sectionflags	@"SHF_NOTE_NV_TKINFO"
	.tkinfo
        /*0018*/ 	.word	0x00000002
        /*0030*/ 	.string	""
        /*0030*/ 	.string	"ptxas"
        /*0030*/ 	.string	"Cuda compilation tools, release 13.0, V13.0.88"
        /*0030*/ 	.string	"Build cuda_13.0.r13.0/compiler.36424714_0"
        /*0030*/ 	.string	"-arch sm_100 -m 64 "



//--------------------- .note.nv.cuinfo           --------------------------
	.section	.note.nv.cuinfo,"",@"SHT_NOTE"
	.sectionflags	@"SHF_NOTE_NV_CUINFO"
        /*0018*/ 	.short	0x0002
        /*001a*/ 	.short	0x0064
        /*001c*/ 	.short	0x0082
	.zero		2


//--------------------- .nv.info                  --------------------------
	.section	.nv.info,"",@"SHT_CUDA_INFO"
	.align	4


	//----- nvinfo : EIATTR_REGCOUNT
	.align		4
        /*0000*/ 	.byte	0x04, 0x2f
        /*0002*/ 	.short	(.L_2 - .L_1)
	.align		4
.L_1:
        /*0004*/ 	.word	index@(_Z9HelloCudav)
        /*0008*/ 	.word	0x00000018


	//----- nvinfo : EIATTR_FRAME_SIZE
	.align		4
.L_2:
        /*000c*/ 	.byte	0x04, 0x11
        /*000e*/ 	.short	(.L_4 - .L_3)
	.align		4
.L_3:
        /*0010*/ 	.word	index@(_Z9HelloCudav)
        /*0014*/ 	.word	0x00000008


	//----- nvinfo : EIATTR_MIN_STACK_SIZE
	.align		4
.L_4:
        /*0018*/ 	.byte	0x04, 0x12
        /*001a*/ 	.short	(.L_6 - .L_5)
	.align		4
.L_5:
        /*001c*/ 	.word	index@(_Z9HelloCudav)
        /*0020*/ 	.word	0x00000008
.L_6:


//--------------------- .nv.compat                --------------------------
	.section	.nv.compat,"",@"SHT_CUDA_COMPAT_INFO"
	.align	4
        /*0000*/ 	.byte	0x02, 0x09, 0x00, 0x00, 0x02, 0x02, 0x01, 0x00, 0x02, 0x05, 0x05, 0x00, 0x03, 0x07, 0x01, 0x01
        /*0010*/ 	.byte	0x02, 0x03, 0x00, 0x00, 0x02, 0x06, 0x01, 0x00, 0x04, 0x0b, 0x08, 0x00, 0x09, 0x00, 0x00, 0x00
        /*0020*/ 	.byte	0x00, 0x00, 0x00, 0x00


//--------------------- .nv.info._Z9HelloCudav    --------------------------
	.section	.nv.info._Z9HelloCudav,"",@"SHT_CUDA_INFO"
	.sectionflags	@""
	.align	4


	//----- nvinfo : EIATTR_CUDA_API_VERSION
	.align		4
        /*0000*/ 	.byte	0x04, 0x37
        /*0002*/ 	.short	(.L_8 - .L_7)
.L_7:
        /*0004*/ 	.word	0x00000082


	//----- nvinfo : EIATTR_SPARSE_MMA_MASK
	.align		4
.L_8:
        /*0008*/ 	.byte	0x03, 0x50
        /*000a*/ 	.short	0x0000


	//----- nvinfo : EIATTR_MAXREG_COUNT
	.align		4
        /*000c*/ 	.byte	0x03, 0x1b
        /*000e*/ 	.short	0x00ff


	//----- nvinfo : EIATTR_EXTERNS
	.align		4
        /*0010*/ 	.byte	0x04, 0x0f
        /*0012*/ 	.short	(.L_10 - .L_9)


	//   ....[0]....
	.align		4
.L_9:
        /*0014*/ 	.word	index@(vprintf)


	//----- nvinfo : EIATTR_MERCURY_ISA_VERSION
	.align		4
.L_10:
        /*0018*/ 	.byte	0x03, 0x5f
        /*001a*/ 	.short	0x0101


	//----- nvinfo : EIATTR_VRC_CTA_INIT_COUNT
	.align		4
        /*001c*/ 	.byte	0x02, 0x4a
	.zero		1
	.zero		1


	//----- nvinfo : EIATTR_SYSCALL_OFFSETS
	.align		4
        /*0020*/ 	.byte	0x04, 0x46
        /*0022*/ 	.short	(.L_12 - .L_11)


	//   ....[0]....
.L_11:
        /*0024*/ 	.word	0x000000e0


	//----- nvinfo : EIATTR_EXIT_INSTR_OFFSETS
	.align		4
.L_12:
        /*0028*/ 	.byte	0x04, 0x1c
        /*002a*/ 	.short	(.L_14 - .L_13)


	//   ....[0]....
.L_13:
        /*002c*/ 	.word	0x000000f0


	//----- nvinfo : EIATTR_SW_WAR
	.align		4
.L_14:
        /*0030*/ 	.byte	0x04, 0x36
        /*0032*/ 	.short	(.L_16 - .L_15)
.L_15:
        /*0034*/ 	.word	0x00000008
.L_16:


//--------------------- .nv.callgraph             --------------------------
	.section	.nv.callgraph,"",@"SHT_CUDA_CALLGRAPH"
	.align	4
	.sectionentsize	8
	.align		4
        /*0000*/ 	.word	0x00000000
	.align		4
        /*0004*/ 	.word	0xffffffff
	.align		4
        /*0008*/ 	.word	index@(_Z9HelloCudav)
	.align		4
        /*000c*/ 	.word	index@(vprintf)
	.align		4
        /*0010*/ 	.word	0x00000000
	.align		4
        /*0014*/ 	.word	0xfffffffe
	.align		4
        /*0018*/ 	.word	0x00000000
	.align		4
        /*001c*/ 	.word	0xfffffffd
	.align		4
        /*0020*/ 	.word	0x00000000
	.align		4
        /*0024*/ 	.word	0xfffffffc


//--------------------- .nv.constant4             --------------------------
	.section	.nv.constant4,"a",@progbits
	.align	8
	.align		8
.nv.constant4:
        /*0000*/ 	.dword	vprintf
	.align		8
        /*0008*/ 	.dword	$str


//--------------------- .text._Z9HelloCudav       --------------------------
	.section	.text._Z9HelloCudav,"ax",@progbits
	.align	128
        .global         _Z9HelloCudav
        .type           _Z9HelloCudav,@function
        .size           _Z9HelloCudav,(.L_x_2 - _Z9HelloCudav)
        .other          _Z9HelloCudav,@"STO_CUDA_ENTRY STV_DEFAULT"
_Z9HelloCudav:
.text._Z9HelloCudav:
[----:B------:R-:W0:Y:S01]  /*0000*/  LDC R1, c[0x0][0x37c] ;  /* 0x0000df00ff017b82 */ /* 0x000e220000000800 */
[----:B------:R-:W1:Y:S01]  /*0010*/  S2R R8, SR_TID.X ;  /* 0x0000000000087919 */ /* 0x000e620000002100 */
[----:B0-----:R-:W-:Y:S01]  /*0020*/  VIADD R1, R1, 0xfffffff8 ;  /* 0xfffffff801017836 */ /* 0x001fe20000000000 */
[----:B------:R-:W-:Y:S01]  /*0030*/  MOV R0, 0x0 ;  /* 0x0000000000007802 */ /* 0x000fe20000000f00 */
[----:B------:R-:W0:Y:S04]  /*0040*/  LDCU UR4, c[0x0][0x2f8] ;  /* 0x00005f00ff0477ac */ /* 0x000e280008000800 */
[----:B------:R2:W3:Y:S01]  /*0050*/  LDC.64 R2, c[0x4][R0] ;  /* 0x0100000000027b82 */ /* 0x0004e20000000a00 */
[----:B------:R-:W4:Y:S01]  /*0060*/  LDCU.64 UR6, c[0x4][0x8] ;  /* 0x01000100ff0677ac */ /* 0x000f220008000a00 */
[----:B------:R-:W5:Y:S01]  /*0070*/  LDCU UR5, c[0x0][0x2fc] ;  /* 0x00005f80ff0577ac */ /* 0x000f620008000800 */
[----:B0-----:R-:W-:Y:S01]  /*0080*/  IADD3 R6, P0, PT, R1, UR4, RZ ;  /* 0x0000000401067c10 */ /* 0x001fe2000ff1e0ff */
[----:B----4-:R-:W-:Y:S01]  /*0090*/  IMAD.U32 R4, RZ, RZ, UR6 ;  /* 0x00000006ff047e24 */ /* 0x010fe2000f8e00ff */
[----:B------:R-:W-:-:S03]  /*00a0*/  MOV R5, UR7 ;  /* 0x0000000700057c02 */ /* 0x000fc60008000f00 */
[----:B-----5:R-:W-:Y:S01]  /*00b0*/  IMAD.X R7, RZ, RZ, UR5, P0 ;  /* 0x00000005ff077e24 */ /* 0x020fe200080e06ff */
[----:B-1----:R2:W-:Y:S07]  /*00c0*/  STL [R1], R8 ;  /* 0x0000000801007387 */ /* 0x0025ee0000100800 */
[----:B------:R-:W-:-:S07]  /*00d0*/  LEPC R20, `(.L_x_0) ;  /* 0x000000001014794e */ /* 0x000fce0000000000 */
[----:B--23--:R-:W-:Y:S05]  /*00e0*/  CALL.ABS.NOINC R2 ;  /* 0x0000000002007343 */ /* 0x00cfea0003c00000 */
.L_x_0:
[----:B------:R-:W-:Y:S05]  /*00f0*/  EXIT ;  /* 0x000000000000794d */ /* 0x000fea0003800000 */
.L_x_1:
[----:B------:R-:W-:-:S00]  /*0100*/  BRA `(.L_x_1) ;  /* 0xfffffffc00fc7947 */ /* 0x000fc0000383ffff */
[----:B------:R-:W-:-:S00]  /*0110*/  NOP ;  /* 0x0000000000007918 */ /* 0x000fc00000000000 */
        /* <DEDUP_REMOVED lines=14> */
.L_x_2:


//--------------------- .nv.global.init           --------------------------
	.section	.nv.global.init,"aw",@progbits
.nv.global.init:
	.type		$str,@object
	.size		$str,(.L_0 - $str)
$str:
        /*0000*/ 	.byte	0x48, 0x65, 0x6c, 0x6c, 0x6f, 0x20, 0x57, 0x6f, 0x72, 0x6c, 0x64, 0x20, 0x46, 0x72, 0x6f, 0x6d
        /*0010*/ 	.byte	0x20, 0x47, 0x50, 0x55, 0x20, 0x74, 0x68, 0x72, 0x65, 0x61, 0x64, 0x25, 0x64, 0x2e, 0x0a, 0x00
.L_0:


//--------------------- .nv.shared.reserved.0     --------------------------
	.section	.nv.shared.reserved.0,"aw",@nobits
	.weak		__nv_reservedSMEM_offset_0_alias
	.size		__nv_reservedSMEM_offset_0_alias, 0, 64
	.other		__nv_reservedSMEM_offset_0_alias,@"STO_CUDA_RESERVED_SHARED STV_DEFAULT"
__nv_reservedSMEM_offset_0_alias:
	.zero		0
	.zero		64


//--------------------- .nv.constant0._Z9HelloCudav --------------------------
	.section	.nv.constant0._Z9HelloCudav,"a",@progbits
	.sectionflags	@""
	.align	4
.nv.constant0._Z9HelloCudav:
	.zero		896


//--------------------- SYMBOLS --------------------------

	.type		.nv.reservedSmem.offset0,@object
	.size		.nv.reservedSmem.offset0,0x4
	.type		vprintf,@function
